//
// Generated by NVIDIA NVVM Compiler
//
// Compiler Build ID: CL-36424714
// Cuda compilation tools, release 13.0, V13.0.88
// Based on NVVM 20.0.0
//

.version 9.0
.target sm_100
.address_size 64

	// .globl	_Z16helloWorldKernelv
.extern .func  (.param .b32 func_retval0) vprintf
(
	.param .b64 vprintf_param_0,
	.param .b64 vprintf_param_1
)
;
.global .align 1 .b8 $str[28] = {72, 101, 108, 108, 111, 44, 32, 87, 111, 114, 108, 100, 32, 102, 114, 111, 109, 32, 116, 104, 101, 32, 71, 80, 85, 33, 10};

.visible .entry _Z16helloWorldKernelv()
{
	.reg .b32 	%r<3>;
	.reg .b64 	%rd<3>;

	mov.u64 	%rd1, $str;
	cvta.global.u64 	%rd2, %rd1;
	{ // callseq 0, 0
	.param .b64 param0;
	st.param.b64 	[param0], %rd2;
	.param .b64 param1;
	st.param.b64 	[param1], 0;
	.param .b32 retval0;
	call.uni (retval0), 
	vprintf, 
	(
	param0, 
	param1
	);
	ld.param.b32 	%r1, [retval0];
	} // callseq 0
	ret;

}


// ===== COMPILED SASS (sm_100) =====

	.target	sm_100

	.elftype	@"ET_EXEC"


//--------------------- .note.nv.tkinfo           --------------------------
	.section	.note.nv.tkinfo,"",@"SHT_NOTE"
	.sectionflags	@"SHF_NOTE_NV_TKINFO"
	.tkinfo
        /*0018*/ 	.word	0x00000002
        /*0030*/ 	.string	""
        /*0030*/ 	.string	"ptxas"
        /*0030*/ 	.string	"Cuda compilation tools, release 13.0, V13.0.88"
        /*0030*/ 	.string	"Build cuda_13.0.r13.0/compiler.36424714_0"
        /*0030*/ 	.string	"-arch sm_100 -m 64 "



//--------------------- .note.nv.cuinfo           --------------------------
	.section	.note.nv.cuinfo,"",@"SHT_NOTE"
	.sectionflags	@"SHF_NOTE_NV_CUINFO"
        /*0018*/ 	.short	0x0002
        /*001a*/ 	.short	0x0064
        /*001c*/ 	.short	0x0082
	.zero		2


//--------------------- .nv.info                  --------------------------
	.section	.nv.info,"",@"SHT_CUDA_INFO"
	.align	4


	//----- nvinfo : EIATTR_REGCOUNT
	.align		4
        /*0000*/ 	.byte	0x04, 0x2f
        /*0002*/ 	.short	(.L_2 - .L_1)
	.align		4
.L_1:
        /*0004*/ 	.word	index@(_Z16helloWorldKernelv)
        /*0008*/ 	.word	0x00000018


	//----- nvinfo : EIATTR_FRAME_SIZE
	.align		4
.L_2:
        /*000c*/ 	.byte	0x04, 0x11
        /*000e*/ 	.short	(.L_4 - .L_3)
	.align		4
.L_3:
        /*0010*/ 	.word	index@(_Z16helloWorldKernelv)
        /*0014*/ 	.word	0x00000000


	//----- nvinfo : EIATTR_MIN_STACK_SIZE
	.align		4
.L_4:
        /*0018*/ 	.byte	0x04, 0x12
        /*001a*/ 	.short	(.L_6 - .L_5)
	.align		4
.L_5:
        /*001c*/ 	.word	index@(_Z16helloWorldKernelv)
        /*0020*/ 	.word	0x00000000
.L_6:


//--------------------- .nv.compat                --------------------------
	.section	.nv.compat,"",@"SHT_CUDA_COMPAT_INFO"
	.align	4
        /*0000*/ 	.byte	0x02, 0x09, 0x00, 0x00, 0x02, 0x02, 0x01, 0x00, 0x02, 0x05, 0x05, 0x00, 0x03, 0x07, 0x01, 0x01
        /*0010*/ 	.byte	0x02, 0x03, 0x00, 0x00, 0x02, 0x06, 0x01, 0x00, 0x04, 0x0b, 0x08, 0x00, 0x09, 0x00, 0x00, 0x00
        /*0020*/ 	.byte	0x00, 0x00, 0x00, 0x00


//--------------------- .nv.info._Z16helloWorldKernelv --------------------------
	.section	.nv.info._Z16helloWorldKernelv,"",@"SHT_CUDA_INFO"
	.sectionflags	@""
	.align	4


	//----- nvinfo : EIATTR_CUDA_API_VERSION
	.align		4
        /*0000*/ 	.byte	0x04, 0x37
        /*0002*/ 	.short	(.L_8 - .L_7)
.L_7:
        /*0004*/ 	.word	0x00000082


	//----- nvinfo : EIATTR_SPARSE_MMA_MASK
	.align		4
.L_8:
        /*0008*/ 	.byte	0x03, 0x50
        /*000a*/ 	.short	0x0000


	//----- nvinfo : EIATTR_MAXREG_COUNT
	.align		4
        /*000c*/ 	.byte	0x03, 0x1b
        /*000e*/ 	.short	0x00ff


	//----- nvinfo : EIATTR_EXTERNS
	.align		4
        /*0010*/ 	.byte	0x04, 0x0f
        /*0012*/ 	.short	(.L_10 - .L_9)


	//   ....[0]....
	.align		4
.L_9:
        /*0014*/ 	.word	index@(vprintf)


	//----- nvinfo : EIATTR_MERCURY_ISA_VERSION
	.align		4
.L_10:
        /*0018*/ 	.byte	0x03, 0x5f
        /*001a*/ 	.short	0x0101


	//----- nvinfo : EIATTR_VRC_CTA_INIT_COUNT
	.align		4
        /*001c*/ 	.byte	0x02, 0x4a
	.zero		1
	.zero		1


	//----- nvinfo : EIATTR_SYSCALL_OFFSETS
	.align		4
        /*0020*/ 	.byte	0x04, 0x46
        /*0022*/ 	.short	(.L_12 - .L_11)


	//   ....[0]....
.L_11:
        /*0024*/ 	.word	0x00000080


	//----- nvinfo : EIATTR_EXIT_INSTR_OFFSETS
	.align		4
.L_12:
        /*0028*/ 	.byte	0x04, 0x1c
        /*002a*/ 	.short	(.L_14 - .L_13)


	//   ....[0]....
.L_13:
        /*002c*/ 	.word	0x00000090


	//----- nvinfo : EIATTR_SW_WAR
	.align		4
.L_14:
        /*0030*/ 	.byte	0x04, 0x36
        /*0032*/ 	.short	(.L_16 - .L_15)
.L_15:
        /*0034*/ 	.word	0x00000008
.L_16:


//--------------------- .nv.callgraph             --------------------------
	.section	.nv.callgraph,"",@"SHT_CUDA_CALLGRAPH"
	.align	4
	.sectionentsize	8
	.align		4
        /*0000*/ 	.word	0x00000000
	.align		4
        /*0004*/ 	.word	0xffffffff
	.align		4
        /*0008*/ 	.word	index@(_Z16helloWorldKernelv)
	.align		4
        /*000c*/ 	.word	index@(vprintf)
	.align		4
        /*0010*/ 	.word	0x00000000
	.align		4
        /*0014*/ 	.word	0xfffffffe
	.align		4
        /*0018*/ 	.word	0x00000000
	.align		4
        /*001c*/ 	.word	0xfffffffd
	.align		4
        /*0020*/ 	.word	0x00000000
	.align		4
        /*0024*/ 	.word	0xfffffffc


//--------------------- .nv.constant4             --------------------------
	.section	.nv.constant4,"a",@progbits
	.align	8
	.align		8
.nv.constant4:
        /*0000*/ 	.dword	vprintf
	.align		8
        /*0008*/ 	.dword	$str


//--------------------- .text._Z16helloWorldKernelv --------------------------
	.section	.text._Z16helloWorldKernelv,"ax",@progbits
	.align	128
        .global         _Z16helloWorldKernelv
        .type           _Z16helloWorldKernelv,@function
        .size           _Z16helloWorldKernelv,(.L_x_2 - _Z16helloWorldKernelv)
        .other          _Z16helloWorldKernelv,@"STO_CUDA_ENTRY STV_DEFAULT"
_Z16helloWorldKernelv:
.text._Z16helloWorldKernelv:
[----:B------:R-:W0:Y:S01]  /*0000*/  LDC R1, c[0x0][0x37c] ;  /* 0x0000df00ff017b82 */ /* 0x000e220000000800 */
[----:B------:R-:W-:Y:S01]  /*0010*/  MOV R0, 0x0 ;  /* 0x0000000000007802 */ /* 0x000fe20000000f00 */
[----:B------:R-:W1:Y:S01]  /*0020*/  LDCU.64 UR4, c[0x4][0x8] ;  /* 0x01000100ff0477ac */ /* 0x000e620008000a00 */
[----:B------:R-:W-:-:S05]  /*0030*/  CS2R R6, SRZ ;  /* 0x0000000000067805 */ /* 0x000fca000001ff00 */
[----:B------:R2:W3:Y:S01]  /*0040*/  LDC.64 R2, c[0x4][R0] ;  /* 0x0100000000027b82 */ /* 0x0004e20000000a00 */
[----:B-1----:R-:W-:Y:S02]  /*0050*/  IMAD.U32 R4, RZ, RZ, UR4 ;  /* 0x00000004ff047e24 */ /* 0x002fe4000f8e00ff */
[----:B--2---:R-:W-:-:S07]  /*0060*/  IMAD.U32 R5, RZ, RZ, UR5 ;  /* 0x00000005ff057e24 */ /* 0x004fce000f8e00ff */
[----:B------:R-:W-:-:S07]  /*0070*/  LEPC R20, `(.L_x_0) ;  /* 0x000000001014794e */ /* 0x000fce0000000000 */
[----:B0--3--:R-:W-:Y:S05]  /*0080*/  CALL.ABS.NOINC R2 ;  /* 0x0000000002007343 */ /* 0x009fea0003c00000 */
.L_x_0:
[----:B------:R-:W-:Y:S05]  /*0090*/  EXIT ;  /* 0x000000000000794d */ /* 0x000fea0003800000 */
.L_x_1:
[----:B------:R-:W-:-:S00]  /*00a0*/  BRA `(.L_x_1) ;  /* 0xfffffffc00fc7947 */ /* 0x000fc0000383ffff */
[----:B------:R-:W-:-:S00]  /*00b0*/  NOP ;  /* 0x0000000000007918 */ /* 0x000fc00000000000 */
        /* <DEDUP_REMOVED lines=12> */
.L_x_2:


//--------------------- .nv.global.init           --------------------------
	.section	.nv.global.init,"aw",@progbits
.nv.global.init:
	.type		$str,@object
	.size		$str,(.L_0 - $str)
$str:
        /*0000*/ 	.byte	0x48, 0x65, 0x6c, 0x6c, 0x6f, 0x2c, 0x20, 0x57, 0x6f, 0x72, 0x6c, 0x64, 0x20, 0x66, 0x72, 0x6f
        /*0010*/ 	.byte	0x6d, 0x20, 0x74, 0x68, 0x65, 0x20, 0x47, 0x50, 0x55, 0x21, 0x0a, 0x00
.L_0:


//--------------------- .nv.shared.reserved.0     --------------------------
	.section	.nv.shared.reserved.0,"aw",@nobits
	.weak		__nv_reservedSMEM_offset_0_alias
	.size		__nv_reservedSMEM_offset_0_alias, 0, 64
	.other		__nv_reservedSMEM_offset_0_alias,@"STO_CUDA_RESERVED_SHARED STV_DEFAULT"
__nv_reservedSMEM_offset_0_alias:
	.zero		0
	.zero		64


//--------------------- .nv.constant0._Z16helloWorldKernelv --------------------------
	.section	.nv.constant0._Z16helloWorldKernelv,"a",@progbits
	.sectionflags	@""
	.align	4
.nv.constant0._Z16helloWorldKernelv:
	.zero		896


//--------------------- SYMBOLS --------------------------

	.type		.nv.reservedSmem.offset0,@object
	.size		.nv.reservedSmem.offset0,0x4
	.type		vprintf,@function
